//
// Generated by NVIDIA NVVM Compiler
//
// Compiler Build ID: CL-36424714
// Cuda compilation tools, release 13.0, V13.0.88
// Based on NVVM 20.0.0
//

.version 9.0
.target sm_100
.address_size 64

	// .globl	_Z10matrixMultPiS_S_i

.visible .entry _Z10matrixMultPiS_S_i(
	.param .u64 .ptr .align 1 _Z10matrixMultPiS_S_i_param_0,
	.param .u64 .ptr .align 1 _Z10matrixMultPiS_S_i_param_1,
	.param .u64 .ptr .align 1 _Z10matrixMultPiS_S_i_param_2,
	.param .u32 _Z10matrixMultPiS_S_i_param_3
)
{
	.reg .pred 	%p<10>;
	.reg .b32 	%r<105>;
	.reg .b64 	%rd<67>;

	ld.param.u64 	%rd14, [_Z10matrixMultPiS_S_i_param_0];
	ld.param.u64 	%rd15, [_Z10matrixMultPiS_S_i_param_1];
	ld.param.u32 	%r30, [_Z10matrixMultPiS_S_i_param_3];
	cvta.to.global.u64 	%rd1, %rd15;
	cvta.to.global.u64 	%rd2, %rd14;
	mov.u32 	%r31, %ctaid.y;
	mov.u32 	%r32, %ntid.y;
	mov.u32 	%r33, %tid.y;
	mad.lo.s32 	%r1, %r31, %r32, %r33;
	mov.u32 	%r34, %ctaid.x;
	mov.u32 	%r35, %ntid.x;
	mov.u32 	%r36, %tid.x;
	mad.lo.s32 	%r2, %r34, %r35, %r36;
	max.s32 	%r37, %r1, %r2;
	setp.ge.s32 	%p1, %r37, %r30;
	@%p1 bra 	$L__BB0_13;
	mul.lo.s32 	%r3, %r30, %r1;
	and.b32  	%r4, %r30, 7;
	setp.lt.u32 	%p2, %r30, 8;
	mov.b32 	%r99, 0;
	mov.u32 	%r104, %r99;
	@%p2 bra 	$L__BB0_4;
	and.b32  	%r99, %r30, 2147483640;
	neg.s32 	%r93, %r99;
	mul.wide.s32 	%rd16, %r30, 4;
	add.s64 	%rd3, %rd1, %rd16;
	shl.b32 	%r7, %r30, 3;
	mul.wide.s32 	%rd17, %r30, 8;
	add.s64 	%rd4, %rd1, %rd17;
	mul.wide.s32 	%rd18, %r30, 12;
	add.s64 	%rd5, %rd1, %rd18;
	mul.wide.s32 	%rd19, %r30, 16;
	add.s64 	%rd6, %rd1, %rd19;
	mul.wide.s32 	%rd20, %r30, 20;
	add.s64 	%rd7, %rd1, %rd20;
	mul.wide.s32 	%rd21, %r30, 24;
	add.s64 	%rd8, %rd1, %rd21;
	mul.wide.s32 	%rd22, %r30, 28;
	add.s64 	%rd9, %rd1, %rd22;
	mul.wide.u32 	%rd23, %r3, 4;
	add.s64 	%rd24, %rd23, %rd2;
	add.s64 	%rd66, %rd24, 16;
	mov.b32 	%r104, 0;
	mov.u32 	%r92, %r2;
$L__BB0_3:
	.pragma "nounroll";
	mul.wide.s32 	%rd25, %r92, 4;
	add.s64 	%rd26, %rd3, %rd25;
	add.s64 	%rd27, %rd4, %rd25;
	add.s64 	%rd28, %rd5, %rd25;
	add.s64 	%rd29, %rd6, %rd25;
	add.s64 	%rd30, %rd7, %rd25;
	add.s64 	%rd31, %rd8, %rd25;
	add.s64 	%rd32, %rd9, %rd25;
	add.s64 	%rd33, %rd1, %rd25;
	ld.global.u32 	%r41, [%rd66+-16];
	ld.global.u32 	%r42, [%rd33];
	mad.lo.s32 	%r43, %r42, %r41, %r104;
	ld.global.u32 	%r44, [%rd66+-12];
	ld.global.u32 	%r45, [%rd26];
	mad.lo.s32 	%r46, %r45, %r44, %r43;
	ld.global.u32 	%r47, [%rd66+-8];
	ld.global.u32 	%r48, [%rd27];
	mad.lo.s32 	%r49, %r48, %r47, %r46;
	ld.global.u32 	%r50, [%rd66+-4];
	ld.global.u32 	%r51, [%rd28];
	mad.lo.s32 	%r52, %r51, %r50, %r49;
	ld.global.u32 	%r53, [%rd66];
	ld.global.u32 	%r54, [%rd29];
	mad.lo.s32 	%r55, %r54, %r53, %r52;
	ld.global.u32 	%r56, [%rd66+4];
	ld.global.u32 	%r57, [%rd30];
	mad.lo.s32 	%r58, %r57, %r56, %r55;
	ld.global.u32 	%r59, [%rd66+8];
	ld.global.u32 	%r60, [%rd31];
	mad.lo.s32 	%r61, %r60, %r59, %r58;
	ld.global.u32 	%r62, [%rd66+12];
	ld.global.u32 	%r63, [%rd32];
	mad.lo.s32 	%r104, %r63, %r62, %r61;
	add.s32 	%r93, %r93, 8;
	add.s32 	%r92, %r92, %r7;
	add.s64 	%rd66, %rd66, 32;
	setp.ne.s32 	%p3, %r93, 0;
	@%p3 bra 	$L__BB0_3;
$L__BB0_4:
	setp.eq.s32 	%p4, %r4, 0;
	@%p4 bra 	$L__BB0_12;
	and.b32  	%r17, %r30, 3;
	setp.lt.u32 	%p5, %r4, 4;
	@%p5 bra 	$L__BB0_7;
	add.s32 	%r65, %r99, %r3;
	mul.wide.u32 	%rd34, %r65, 4;
	add.s64 	%rd35, %rd2, %rd34;
	ld.global.u32 	%r66, [%rd35];
	mad.lo.s32 	%r67, %r99, %r30, %r2;
	mul.wide.s32 	%rd36, %r67, 4;
	add.s64 	%rd37, %rd1, %rd36;
	ld.global.u32 	%r68, [%rd37];
	mad.lo.s32 	%r69, %r68, %r66, %r104;
	cvt.u64.u32 	%rd38, %r3;
	cvt.u64.u32 	%rd39, %r99;
	add.s64 	%rd40, %rd39, %rd38;
	shl.b64 	%rd41, %rd40, 2;
	add.s64 	%rd42, %rd2, %rd41;
	ld.global.u32 	%r70, [%rd42+4];
	mul.wide.s32 	%rd43, %r30, 4;
	add.s64 	%rd44, %rd37, %rd43;
	ld.global.u32 	%r71, [%rd44];
	mad.lo.s32 	%r72, %r71, %r70, %r69;
	ld.global.u32 	%r73, [%rd42+8];
	add.s64 	%rd45, %rd44, %rd43;
	ld.global.u32 	%r74, [%rd45];
	mad.lo.s32 	%r75, %r74, %r73, %r72;
	ld.global.u32 	%r76, [%rd42+12];
	add.s64 	%rd46, %rd45, %rd43;
	ld.global.u32 	%r77, [%rd46];
	mad.lo.s32 	%r104, %r77, %r76, %r75;
	add.s32 	%r99, %r99, 4;
$L__BB0_7:
	setp.eq.s32 	%p6, %r17, 0;
	@%p6 bra 	$L__BB0_12;
	setp.eq.s32 	%p7, %r17, 1;
	@%p7 bra 	$L__BB0_10;
	add.s32 	%r79, %r99, %r3;
	mul.wide.u32 	%rd47, %r79, 4;
	add.s64 	%rd48, %rd2, %rd47;
	ld.global.u32 	%r80, [%rd48];
	mad.lo.s32 	%r81, %r99, %r30, %r2;
	mul.wide.s32 	%rd49, %r81, 4;
	add.s64 	%rd50, %rd1, %rd49;
	ld.global.u32 	%r82, [%rd50];
	mad.lo.s32 	%r83, %r82, %r80, %r104;
	cvt.u64.u32 	%rd51, %r3;
	cvt.u64.u32 	%rd52, %r99;
	add.s64 	%rd53, %rd52, %rd51;
	shl.b64 	%rd54, %rd53, 2;
	add.s64 	%rd55, %rd2, %rd54;
	ld.global.u32 	%r84, [%rd55+4];
	mul.wide.s32 	%rd56, %r30, 4;
	add.s64 	%rd57, %rd50, %rd56;
	ld.global.u32 	%r85, [%rd57];
	mad.lo.s32 	%r104, %r85, %r84, %r83;
	add.s32 	%r99, %r99, 2;
$L__BB0_10:
	and.b32  	%r86, %r30, 1;
	setp.eq.b32 	%p8, %r86, 1;
	not.pred 	%p9, %p8;
	@%p9 bra 	$L__BB0_12;
	add.s32 	%r87, %r99, %r3;
	mul.wide.u32 	%rd58, %r87, 4;
	add.s64 	%rd59, %rd2, %rd58;
	ld.global.u32 	%r88, [%rd59];
	mad.lo.s32 	%r89, %r99, %r30, %r2;
	mul.wide.s32 	%rd60, %r89, 4;
	add.s64 	%rd61, %rd1, %rd60;
	ld.global.u32 	%r90, [%rd61];
	mad.lo.s32 	%r104, %r90, %r88, %r104;
$L__BB0_12:
	ld.param.u64 	%rd65, [_Z10matrixMultPiS_S_i_param_2];
	add.s32 	%r91, %r3, %r2;
	cvta.to.global.u64 	%rd62, %rd65;
	mul.wide.s32 	%rd63, %r91, 4;
	add.s64 	%rd64, %rd62, %rd63;
	st.global.u32 	[%rd64], %r104;
$L__BB0_13:
	ret;

}


// ===== COMPILED SASS (sm_100) =====

	.target	sm_100

	.elftype	@"ET_EXEC"


//--------------------- .note.nv.tkinfo           --------------------------
	.section	.note.nv.tkinfo,"",@"SHT_NOTE"
	.sectionflags	@"SHF_NOTE_NV_TKINFO"
	.tkinfo
        /*0018*/ 	.word	0x00000002
        /*0030*/ 	.string	""
        /*0030*/ 	.string	"ptxas"
        /*0030*/ 	.string	"Cuda compilation tools, release 13.0, V13.0.88"
        /*0030*/ 	.string	"Build cuda_13.0.r13.0/compiler.36424714_0"
        /*0030*/ 	.string	"-arch sm_100 -m 64 "



//--------------------- .note.nv.cuinfo           --------------------------
	.section	.note.nv.cuinfo,"",@"SHT_NOTE"
	.sectionflags	@"SHF_NOTE_NV_CUINFO"
        /*0018*/ 	.short	0x0002
        /*001a*/ 	.short	0x0064
        /*001c*/ 	.short	0x0082
	.zero		2


//--------------------- .nv.info                  --------------------------
	.section	.nv.info,"",@"SHT_CUDA_INFO"
	.align	4


	//----- nvinfo : EIATTR_REGCOUNT
	.align		4
        /*0000*/ 	.byte	0x04, 0x2f
        /*0002*/ 	.short	(.L_1 - .L_0)
	.align		4
.L_0:
        /*0004*/ 	.word	index@(_Z10matrixMultPiS_S_i)
        /*0008*/ 	.word	0x0000001e


	//----- nvinfo : EIATTR_FRAME_SIZE
	.align		4
.L_1:
        /*000c*/ 	.byte	0x04, 0x11
        /*000e*/ 	.short	(.L_3 - .L_2)
	.align		4
.L_2:
        /*0010*/ 	.word	index@(_Z10matrixMultPiS_S_i)
        /*0014*/ 	.word	0x00000000


	//----- nvinfo : EIATTR_MIN_STACK_SIZE
	.align		4
.L_3:
        /*0018*/ 	.byte	0x04, 0x12
        /*001a*/ 	.short	(.L_5 - .L_4)
	.align		4
.L_4:
        /*001c*/ 	.word	index@(_Z10matrixMultPiS_S_i)
        /*0020*/ 	.word	0x00000000
.L_5:


//--------------------- .nv.compat                --------------------------
	.section	.nv.compat,"",@"SHT_CUDA_COMPAT_INFO"
	.align	4
        /*0000*/ 	.byte	0x02, 0x09, 0x00, 0x00, 0x02, 0x02, 0x01, 0x00, 0x02, 0x05, 0x05, 0x00, 0x03, 0x07, 0x01, 0x01
        /*0010*/ 	.byte	0x02, 0x03, 0x00, 0x00, 0x02, 0x06, 0x01, 0x00, 0x04, 0x0b, 0x08, 0x00, 0x09, 0x00, 0x00, 0x00
        /*0020*/ 	.byte	0x00, 0x00, 0x00, 0x00


//--------------------- .nv.info._Z10matrixMultPiS_S_i --------------------------
	.section	.nv.info._Z10matrixMultPiS_S_i,"",@"SHT_CUDA_INFO"
	.sectionflags	@""
	.align	4


	//----- nvinfo : EIATTR_CUDA_API_VERSION
	.align		4
        /*0000*/ 	.byte	0x04, 0x37
        /*0002*/ 	.short	(.L_7 - .L_6)
.L_6:
        /*0004*/ 	.word	0x00000082


	//----- nvinfo : EIATTR_KPARAM_INFO
	.align		4
.L_7:
        /*0008*/ 	.byte	0x04, 0x17
        /*000a*/ 	.short	(.L_9 - .L_8)
.L_8:
        /*000c*/ 	.word	0x00000000
        /*0010*/ 	.short	0x0003
        /*0012*/ 	.short	0x0018
        /*0014*/ 	.byte	0x00, 0xf0, 0x11, 0x00


	//----- nvinfo : EIATTR_KPARAM_INFO
	.align		4
.L_9:
        /*0018*/ 	.byte	0x04, 0x17
        /*001a*/ 	.short	(.L_11 - .L_10)
.L_10:
        /*001c*/ 	.word	0x00000000
        /*0020*/ 	.short	0x0002
        /*0022*/ 	.short	0x0010
        /*0024*/ 	.byte	0x00, 0xf5, 0x21, 0x00


	//----- nvinfo : EIATTR_KPARAM_INFO
	.align		4
.L_11:
        /*0028*/ 	.byte	0x04, 0x17
        /*002a*/ 	.short	(.L_13 - .L_12)
.L_12:
        /*002c*/ 	.word	0x00000000
        /*0030*/ 	.short	0x0001
        /*0032*/ 	.short	0x0008
        /*0034*/ 	.byte	0x00, 0xf5, 0x21, 0x00


	//----- nvinfo : EIATTR_KPARAM_INFO
	.align		4
.L_13:
        /*0038*/ 	.byte	0x04, 0x17
        /*003a*/ 	.short	(.L_15 - .L_14)
.L_14:
        /*003c*/ 	.word	0x00000000
        /*0040*/ 	.short	0x0000
        /*0042*/ 	.short	0x0000
        /*0044*/ 	.byte	0x00, 0xf5, 0x21, 0x00


	//----- nvinfo : EIATTR_SPARSE_MMA_MASK
	.align		4
.L_15:
        /*0048*/ 	.byte	0x03, 0x50
        /*004a*/ 	.short	0x0000


	//----- nvinfo : EIATTR_MAXREG_COUNT
	.align		4
        /*004c*/ 	.byte	0x03, 0x1b
        /*004e*/ 	.short	0x00ff


	//----- nvinfo : EIATTR_MERCURY_ISA_VERSION
	.align		4
        /*0050*/ 	.byte	0x03, 0x5f
        /*0052*/ 	.short	0x0101


	//----- nvinfo : EIATTR_VRC_CTA_INIT_COUNT
	.align		4
        /*0054*/ 	.byte	0x02, 0x4a
	.zero		1
	.zero		1


	//----- nvinfo : EIATTR_EXIT_INSTR_OFFSETS
	.align		4
        /*0058*/ 	.byte	0x04, 0x1c
        /*005a*/ 	.short	(.L_17 - .L_16)


	//   ....[0]....
.L_16:
        /*005c*/ 	.word	0x000000c0


	//   ....[1]....
        /*0060*/ 	.word	0x00000a90


	//----- nvinfo : EIATTR_CBANK_PARAM_SIZE
	.align		4
.L_17:
        /*0064*/ 	.byte	0x03, 0x19
        /*0066*/ 	.short	0x001c


	//----- nvinfo : EIATTR_PARAM_CBANK
	.align		4
        /*0068*/ 	.byte	0x04, 0x0a
        /*006a*/ 	.short	(.L_19 - .L_18)
	.align		4
.L_18:
        /*006c*/ 	.word	index@(.nv.constant0._Z10matrixMultPiS_S_i)
        /*0070*/ 	.short	0x0380
        /*0072*/ 	.short	0x001c


	//----- nvinfo : EIATTR_SW_WAR
	.align		4
.L_19:
        /*0074*/ 	.byte	0x04, 0x36
        /*0076*/ 	.short	(.L_21 - .L_20)
.L_20:
        /*0078*/ 	.word	0x00000008
.L_21:


//--------------------- .nv.callgraph             --------------------------
	.section	.nv.callgraph,"",@"SHT_CUDA_CALLGRAPH"
	.align	4
	.sectionentsize	8
	.align		4
        /*0000*/ 	.word	0x00000000
	.align		4
        /*0004*/ 	.word	0xffffffff
	.align		4
        /*0008*/ 	.word	0x00000000
	.align		4
        /*000c*/ 	.word	0xfffffffe
	.align		4
        /*0010*/ 	.word	0x00000000
	.align		4
        /*0014*/ 	.word	0xfffffffd
	.align		4
        /*0018*/ 	.word	0x00000000
	.align		4
        /*001c*/ 	.word	0xfffffffc


//--------------------- .text._Z10matrixMultPiS_S_i --------------------------
	.section	.text._Z10matrixMultPiS_S_i,"ax",@progbits
	.align	128
        .global         _Z10matrixMultPiS_S_i
        .type           _Z10matrixMultPiS_S_i,@function
        .size           _Z10matrixMultPiS_S_i,(.L_x_5 - _Z10matrixMultPiS_S_i)
        .other          _Z10matrixMultPiS_S_i,@"STO_CUDA_ENTRY STV_DEFAULT"
_Z10matrixMultPiS_S_i:
.text._Z10matrixMultPiS_S_i:
[----:B------:R-:W-:Y:S01]  /*0000*/  LDC R1, c[0x0][0x37c] ;  /* 0x0000df00ff017b82 */ /* 0x000fe20000000800 */
[----:B------:R-:W0:Y:S07]  /*0010*/  S2R R0, SR_TID.Y ;  /* 0x0000000000007919 */ /* 0x000e2e0000002200 */
[----:B------:R-:W0:Y:S01]  /*0020*/  S2UR UR4, SR_CTAID.Y ;  /* 0x00000000000479c3 */ /* 0x000e220000002600 */
[----:B------:R-:W1:Y:S01]  /*0030*/  LDCU UR20, c[0x0][0x398] ;  /* 0x00007300ff1477ac */ /* 0x000e620008000800 */
[----:B------:R-:W2:Y:S06]  /*0040*/  S2R R3, SR_TID.X ;  /* 0x0000000000037919 */ /* 0x000eac0000002100 */
[----:B------:R-:W0:Y:S08]  /*0050*/  LDC R13, c[0x0][0x364] ;  /* 0x0000d900ff0d7b82 */ /* 0x000e300000000800 */
[----:B------:R-:W2:Y:S08]  /*0060*/  S2UR UR5, SR_CTAID.X ;  /* 0x00000000000579c3 */ /* 0x000eb00000002500 */
[----:B------:R-:W2:Y:S01]  /*0070*/  LDC R2, c[0x0][0x360] ;  /* 0x0000d800ff027b82 */ /* 0x000ea20000000800 */
[----:B0-----:R-:W-:-:S02]  /*0080*/  IMAD R13, R13, UR4, R0 ;  /* 0x000000040d0d7c24 */ /* 0x001fc4000f8e0200 */
[----:B--2---:R-:W-:-:S05]  /*0090*/  IMAD R0, R2, UR5, R3 ;  /* 0x0000000502007c24 */ /* 0x004fca000f8e0203 */
[----:B------:R-:W-:-:S04]  /*00a0*/  VIMNMX R2, PT, PT, R13, R0, !PT ;  /* 0x000000000d027248 */ /* 0x000fc80007fe0100 */
[----:B-1----:R-:W-:-:S13]  /*00b0*/  ISETP.GE.AND P0, PT, R2, UR20, PT ;  /* 0x0000001402007c0c */ /* 0x002fda000bf06270 */
[----:B------:R-:W-:Y:S05]  /*00c0*/  @P0 EXIT ;  /* 0x000000000000094d */ /* 0x000fea0003800000 */
[----:B------:R-:W-:Y:S01]  /*00d0*/  UISETP.GE.U32.AND UP0, UPT, UR20, 0x8, UPT ;  /* 0x000000081400788c */ /* 0x000fe2000bf06070 */
[----:B------:R-:W-:Y:S02]  /*00e0*/  HFMA2 R12, -RZ, RZ, 0, 0 ;  /* 0x00000000ff0c7431 */ /* 0x000fe400000001ff */
[----:B------:R-:W-:Y:S01]  /*00f0*/  IMAD R13, R13, UR20, RZ ;  /* 0x000000140d0d7c24 */ /* 0x000fe2000f8e02ff */
[----:B------:R-:W-:Y:S01]  /*0100*/  UMOV UR4, URZ ;  /* 0x000000ff00047c82 */ /* 0x000fe20008000000 */
[----:B------:R-:W0:Y:S04]  /*0110*/  LDCU.64 UR18, c[0x0][0x358] ;  /* 0x00006b00ff1277ac */ /* 0x000e280008000a00 */
[----:B------:R-:W-:Y:S05]  /*0120*/  BRA.U !UP0, `(.L_x_0) ;  /* 0x0000000508047547 */ /* 0x000fea000b800000 */
[----:B------:R-:W1:Y:S01]  /*0130*/  LDCU.128 UR24, c[0x0][0x380] ;  /* 0x00007000ff1877ac */ /* 0x000e620008000c00 */
[----:B------:R-:W-:Y:S02]  /*0140*/  MOV R12, RZ ;  /* 0x000000ff000c7202 */ /* 0x000fe40000000f00 */
[----:B------:R-:W-:Y:S01]  /*0150*/  MOV R14, R0 ;  /* 0x00000000000e7202 */ /* 0x000fe20000000f00 */
[----:B------:R-:W-:-:S04]  /*0160*/  ULOP3.LUT UR4, UR20, 0x7ffffff8, URZ, 0xc0, !UPT ;  /* 0x7ffffff814047892 */ /* 0x000fc8000f8ec0ff */
[----:B------:R-:W-:Y:S01]  /*0170*/  UIADD3 UR5, UPT, UPT, -UR4, URZ, URZ ;  /* 0x000000ff04057290 */ /* 0x000fe2000fffe1ff */
[----:B-1----:R-:W-:Y:S01]  /*0180*/  MOV R2, UR24 ;  /* 0x0000001800027c02 */ /* 0x002fe20008000f00 */
[----:B------:R-:W-:Y:S01]  /*0190*/  UIMAD.WIDE UR6, UR20, 0x8, UR26 ;  /* 0x00000008140678a5 */ /* 0x000fe2000f8e021a */
[----:B------:R-:W-:Y:S01]  /*01a0*/  MOV R3, UR25 ;  /* 0x0000001900037c02 */ /* 0x000fe20008000f00 */
[----:B------:R-:W-:Y:S02]  /*01b0*/  UIMAD.WIDE UR8, UR20, 0xc, UR26 ;  /* 0x0000000c140878a5 */ /* 0x000fe4000f8e021a */
[----:B------:R-:W-:Y:S01]  /*01c0*/  UIMAD.WIDE UR10, UR20, 0x10, UR26 ;  /* 0x00000010140a78a5 */ /* 0x000fe2000f8e021a */
[----:B------:R-:W-:Y:S01]  /*01d0*/  IMAD.WIDE.U32 R2, R13, 0x4, R2 ;  /* 0x000000040d027825 */ /* 0x000fe200078e0002 */
[----:B------:R-:W-:Y:S02]  /*01e0*/  UIMAD.WIDE UR12, UR20, 0x14, UR26 ;  /* 0x00000014140c78a5 */ /* 0x000fe4000f8e021a */
[----:B------:R-:W-:Y:S01]  /*01f0*/  UIMAD.WIDE UR14, UR20, 0x18, UR26 ;  /* 0x00000018140e78a5 */ /* 0x000fe2000f8e021a */
[----:B------:R-:W-:Y:S01]  /*0200*/  IADD3 R2, P0, PT, R2, 0x10, RZ ;  /* 0x0000001002027810 */ /* 0x000fe20007f1e0ff */
[----:B------:R-:W-:-:S03]  /*0210*/  UIMAD.WIDE UR16, UR20, 0x1c, UR26 ;  /* 0x0000001c141078a5 */ /* 0x000fc6000f8e021a */
[----:B------:R-:W-:-:S09]  /*0220*/  IADD3.X R3, PT, PT, RZ, R3, RZ, P0, !PT ;  /* 0x00000003ff037210 */ /* 0x000fd200007fe4ff */
.L_x_1:
[----:B------:R-:W-:Y:S01]  /*0230*/  UIMAD.WIDE UR22, UR20, 0x4, UR26 ;  /* 0x00000004141678a5 */ /* 0x000fe2000f8e021a */
[----:B------:R-:W-:Y:S02]  /*0240*/  IMAD.MOV.U32 R23, RZ, RZ, 0x4 ;  /* 0x00000004ff177424 */ /* 0x000fe400078e00ff */
[----:B------:R-:W-:Y:S01]  /*0250*/  HFMA2 R11, -RZ, RZ, 0, 2.384185791015625e-07 ;  /* 0x00000004ff0b7431 */ /* 0x000fe200000001ff */
[----:B------:R-:W-:Y:S01]  /*0260*/  MOV R25, 0x4 ;  /* 0x0000000400197802 */ /* 0x000fe20000000f00 */
[----:B0-----:R-:W2:Y:S01]  /*0270*/  LDG.E R21, desc[UR18][R2.64+-0x10] ;  /* 0xfffff01202157981 */ /* 0x001ea2000c1e1900 */
[C---:B------:R-:W-:Y:S01]  /*0280*/  IMAD.WIDE R22, R14.reuse, R23, UR26 ;  /* 0x0000001a0e167e25 */ /* 0x040fe2000f8e0217 */
[----:B------:R-:W-:Y:S02]  /*0290*/  MOV R8, UR22 ;  /* 0x0000001600087c02 */ /* 0x000fe40008000f00 */
[----:B------:R-:W-:Y:S01]  /*02a0*/  MOV R9, UR23 ;  /* 0x0000001700097c02 */ /* 0x000fe20008000f00 */
[----:B------:R-:W3:Y:S02]  /*02b0*/  LDG.E R19, desc[UR18][R2.64+-0xc] ;  /* 0xfffff41202137981 */ /* 0x000ee4000c1e1900 */
[----:B------:R-:W-:-:S02]  /*02c0*/  IMAD.WIDE R8, R14, 0x4, R8 ;  /* 0x000000040e087825 */ /* 0x000fc400078e0208 */
[----:B------:R-:W2:Y:S01]  /*02d0*/  LDG.E R22, desc[UR18][R22.64] ;  /* 0x0000001216167981 */ /* 0x000ea2000c1e1900 */
[----:B------:R-:W-:Y:S01]  /*02e0*/  MOV R5, 0x4 ;  /* 0x0000000400057802 */ /* 0x000fe20000000f00 */
[C---:B------:R-:W-:Y:S02]  /*02f0*/  IMAD.WIDE R24, R14.reuse, R25, UR6 ;  /* 0x000000060e187e25 */ /* 0x040fe4000f8e0219 */
[----:B------:R0:W3:Y:S02]  /*0300*/  LDG.E R20, desc[UR18][R8.64] ;  /* 0x0000001208147981 */ /* 0x0000e4000c1e1900 */
[----:B------:R-:W-:Y:S02]  /*0310*/  IMAD.WIDE R10, R14, R11, UR8 ;  /* 0x000000080e0a7e25 */ /* 0x000fe4000f8e020b */
[----:B------:R-:W4:Y:S04]  /*0320*/  LDG.E R18, desc[UR18][R24.64] ;  /* 0x0000001218127981 */ /* 0x000f28000c1e1900 */
[----:B------:R-:W4:Y:S01]  /*0330*/  LDG.E R17, desc[UR18][R2.64+-0x8] ;  /* 0xfffff81202117981 */ /* 0x000f22000c1e1900 */
[----:B0-----:R-:W-:-:S02]  /*0340*/  HFMA2 R9, -RZ, RZ, 0, 2.384185791015625e-07 ;  /* 0x00000004ff097431 */ /* 0x001fc400000001ff */
[----:B------:R-:W-:Y:S01]  /*0350*/  IMAD.MOV.U32 R7, RZ, RZ, 0x4 ;  /* 0x00000004ff077424 */ /* 0x000fe200078e00ff */
[----:B------:R0:W5:Y:S01]  /*0360*/  LDG.E R16, desc[UR18][R10.64] ;  /* 0x000000120a107981 */ /* 0x000162000c1e1900 */
[----:B------:R-:W-:-:S03]  /*0370*/  IMAD.WIDE R4, R14, R5, UR10 ;  /* 0x0000000a0e047e25 */ /* 0x000fc6000f8e0205 */
[----:B------:R-:W5:Y:S01]  /*0380*/  LDG.E R15, desc[UR18][R2.64+-0x4] ;  /* 0xfffffc12020f7981 */ /* 0x000f62000c1e1900 */
[C---:B------:R-:W-:Y:S01]  /*0390*/  IMAD.WIDE R6, R14.reuse, R7, UR12 ;  /* 0x0000000c0e067e25 */ /* 0x040fe2000f8e0207 */
[----:B------:R-:W-:Y:S02]  /*03a0*/  MOV R27, 0x4 ;  /* 0x00000004001b7802 */ /* 0x000fe40000000f00 */
[----:B------:R1:W5:Y:S01]  /*03b0*/  LDG.E R4, desc[UR18][R4.64] ;  /* 0x0000001204047981 */ /* 0x000362000c1e1900 */
[----:B------:R-:W-:-:S03]  /*03c0*/  IMAD.WIDE R8, R14, R9, UR14 ;  /* 0x0000000e0e087e25 */ /* 0x000fc6000f8e0209 */
[----:B------:R-:W5:Y:S01]  /*03d0*/  LDG.E R23, desc[UR18][R2.64] ;  /* 0x0000001202177981 */ /* 0x000f62000c1e1900 */
[----:B0-----:R-:W-:-:S03]  /*03e0*/  IMAD.WIDE R10, R14, R27, UR16 ;  /* 0x000000100e0a7e25 */ /* 0x001fc6000f8e021b */
[----:B------:R-:W5:Y:S04]  /*03f0*/  LDG.E R7, desc[UR18][R6.64] ;  /* 0x0000001206077981 */ /* 0x000f68000c1e1900 */
[----:B------:R-:W5:Y:S04]  /*0400*/  LDG.E R24, desc[UR18][R2.64+0x4] ;  /* 0x0000041202187981 */ /* 0x000f68000c1e1900 */
[----:B------:R-:W5:Y:S04]  /*0410*/  LDG.E R8, desc[UR18][R8.64] ;  /* 0x0000001208087981 */ /* 0x000f68000c1e1900 */
[----:B------:R-:W5:Y:S04]  /*0420*/  LDG.E R25, desc[UR18][R2.64+0x8] ;  /* 0x0000081202197981 */ /* 0x000f68000c1e1900 */
[----:B------:R-:W5:Y:S04]  /*0430*/  LDG.E R10, desc[UR18][R10.64] ;  /* 0x000000120a0a7981 */ /* 0x000f68000c1e1900 */
[----:B------:R0:W5:Y:S01]  /*0440*/  LDG.E R27, desc[UR18][R2.64+0xc] ;  /* 0x00000c12021b7981 */ /* 0x000162000c1e1900 */
[----:B------:R-:W-:-:S04]  /*0450*/  UIADD3 UR5, UPT, UPT, UR5, 0x8, URZ ;  /* 0x0000000805057890 */ /* 0x000fc8000fffe0ff */
[----:B------:R-:W-:Y:S01]  /*0460*/  UISETP.NE.AND UP0, UPT, UR5, URZ, UPT ;  /* 0x000000ff0500728c */ /* 0x000fe2000bf05270 */
[----:B-1----:R-:W-:Y:S02]  /*0470*/  MOV R5, UR20 ;  /* 0x0000001400057c02 */ /* 0x002fe40008000f00 */
[----:B0-----:R-:W-:Y:S02]  /*0480*/  IADD3 R2, P0, PT, R2, 0x20, RZ ;  /* 0x0000002002027810 */ /* 0x001fe40007f1e0ff */
[----:B------:R-:W-:Y:S02]  /*0490*/  LEA R14, R5, R14, 0x3 ;  /* 0x0000000e050e7211 */ /* 0x000fe400078e18ff */
[----:B------:R-:W-:Y:S01]  /*04a0*/  IADD3.X R3, PT, PT, RZ, R3, RZ, P0, !PT ;  /* 0x00000003ff037210 */ /* 0x000fe200007fe4ff */
[----:B--2---:R-:W-:-:S04]  /*04b0*/  IMAD R21, R21, R22, R12 ;  /* 0x0000001615157224 */ /* 0x004fc800078e020c */
[----:B---3--:R-:W-:-:S04]  /*04c0*/  IMAD R19, R19, R20, R21 ;  /* 0x0000001413137224 */ /* 0x008fc800078e0215 */
[----:B----4-:R-:W-:-:S04]  /*04d0*/  IMAD R17, R17, R18, R19 ;  /* 0x0000001211117224 */ /* 0x010fc800078e0213 */
[----:B-----5:R-:W-:-:S04]  /*04e0*/  IMAD R15, R15, R16, R17 ;  /* 0x000000100f0f7224 */ /* 0x020fc800078e0211 */
[----:B------:R-:W-:-:S04]  /*04f0*/  IMAD R4, R23, R4, R15 ;  /* 0x0000000417047224 */ /* 0x000fc800078e020f */
[----:B------:R-:W-:-:S04]  /*0500*/  IMAD R4, R24, R7, R4 ;  /* 0x0000000718047224 */ /* 0x000fc800078e0204 */
[----:B------:R-:W-:-:S04]  /*0510*/  IMAD R4, R25, R8, R4 ;  /* 0x0000000819047224 */ /* 0x000fc800078e0204 */
[----:B------:R-:W-:Y:S01]  /*0520*/  IMAD R12, R27, R10, R4 ;  /* 0x0000000a1b0c7224 */ /* 0x000fe200078e0204 */
[----:B------:R-:W-:Y:S06]  /*0530*/  BRA.U UP0, `(.L_x_1) ;  /* 0xfffffffd003c7547 */ /* 0x000fec000b83ffff */
.L_x_0:
[----:B------:R-:W-:-:S04]  /*0540*/  ULOP3.LUT UR6, UR20, 0x7, URZ, 0xc0, !UPT ;  /* 0x0000000714067892 */ /* 0x000fc8000f8ec0ff */
[----:B------:R-:W-:-:S09]  /*0550*/  UISETP.NE.AND UP0, UPT, UR6, URZ, UPT ;  /* 0x000000ff0600728c */ /* 0x000fd2000bf05270 */
[----:B------:R-:W-:Y:S05]  /*0560*/  BRA.U !UP0, `(.L_x_2) ;  /* 0x0000000508387547 */ /* 0x000fea000b800000 */
[----:B------:R-:W-:Y:S02]  /*0570*/  UISETP.GE.U32.AND UP0, UPT, UR6, 0x4, UPT ;  /* 0x000000040600788c */ /* 0x000fe4000bf06070 */
[----:B------:R-:W-:-:S04]  /*0580*/  ULOP3.LUT UR5, UR20, 0x3, URZ, 0xc0, !UPT ;  /* 0x0000000314057892 */ /* 0x000fc8000f8ec0ff */
[----:B------:R-:W-:-:S03]  /*0590*/  UISETP.NE.AND UP1, UPT, UR5, URZ, UPT ;  /* 0x000000ff0500728c */ /* 0x000fc6000bf25270 */
[----:B------:R-:W-:Y:S08]  /*05a0*/  BRA.U !UP0, `(.L_x_3) ;  /* 0x00000001087c7547 */ /* 0x000ff0000b800000 */
[----:B------:R-:W1:Y:S01]  /*05b0*/  LDC.64 R6, c[0x0][0x388] ;  /* 0x0000e200ff067b82 */ /* 0x000e620000000a00 */
[----:B------:R-:W2:Y:S01]  /*05c0*/  LDCU.64 UR6, c[0x0][0x380] ;  /* 0x00007000ff0677ac */ /* 0x000ea20008000a00 */
[----:B------:R-:W-:Y:S01]  /*05d0*/  IMAD.U32 R9, RZ, RZ, UR4 ;  /* 0x00000004ff097e24 */ /* 0x000fe2000f8e00ff */
[C---:B------:R-:W-:Y:S02]  /*05e0*/  IADD3 R3, PT, PT, R13.reuse, UR4, RZ ;  /* 0x000000040d037c10 */ /* 0x040fe4000fffe0ff */
[----:B------:R-:W-:Y:S01]  /*05f0*/  IADD3 R10, P0, PT, R13, UR4, RZ ;  /* 0x000000040d0a7c10 */ /* 0x000fe2000ff1e0ff */
[----:B------:R-:W-:Y:S01]  /*0600*/  IMAD R9, R9, UR20, R0 ;  /* 0x0000001409097c24 */ /* 0x000fe2000f8e0200 */
[----:B------:R-:W-:Y:S01]  /*0610*/  MOV R11, UR20 ;  /* 0x00000014000b7c02 */ /* 0x000fe20008000f00 */
[----:B------:R-:W3:Y:S01]  /*0620*/  LDC.64 R4, c[0x0][0x380] ;  /* 0x0000e000ff047b82 */ /* 0x000ee20000000a00 */
[----:B------:R-:W-:Y:S01]  /*0630*/  MOV R15, UR20 ;  /* 0x00000014000f7c02 */ /* 0x000fe20008000f00 */
[----:B-1----:R-:W-:Y:S01]  /*0640*/  IMAD.WIDE R6, R9, 0x4, R6 ;  /* 0x0000000409067825 */ /* 0x002fe200078e0206 */
[----:B------:R-:W-:-:S05]  /*0650*/  MOV R9, UR20 ;  /* 0x0000001400097c02 */ /* 0x000fca0008000f00 */
[----:B------:R-:W-:Y:S02]  /*0660*/  IMAD.WIDE R8, R9, 0x4, R6 ;  /* 0x0000000409087825 */ /* 0x000fe400078e0206 */
[----:B0-----:R-:W4:Y:S02]  /*0670*/  LDG.E R6, desc[UR18][R6.64] ;  /* 0x0000001206067981 */ /* 0x001f24000c1e1900 */
[----:B---3--:R-:W-:Y:S01]  /*0680*/  IMAD.WIDE.U32 R4, R3, 0x4, R4 ;  /* 0x0000000403047825 */ /* 0x008fe200078e0004 */
[----:B------:R-:W-:Y:S01]  /*0690*/  IADD3.X R3, PT, PT, RZ, RZ, RZ, P0, !PT ;  /* 0x000000ffff037210 */ /* 0x000fe200007fe4ff */
[----:B------:R-:W3:Y:S01]  /*06a0*/  LDG.E R17, desc[UR18][R8.64] ;  /* 0x0000001208117981 */ /* 0x000ee2000c1e1900 */
[----:B--2---:R-:W-:-:S03]  /*06b0*/  LEA R2, P0, R10, UR6, 0x2 ;  /* 0x000000060a027c11 */ /* 0x004fc6000f8010ff */
[----:B------:R-:W4:Y:S01]  /*06c0*/  LDG.E R5, desc[UR18][R4.64] ;  /* 0x0000001204057981 */ /* 0x000f22000c1e1900 */
[----:B------:R-:W-:Y:S01]  /*06d0*/  LEA.HI.X R3, R10, UR7, R3, 0x2, P0 ;  /* 0x000000070a037c11 */ /* 0x000fe200080f1403 */
[----:B------:R-:W-:-:S04]  /*06e0*/  IMAD.WIDE R10, R11, 0x4, R8 ;  /* 0x000000040b0a7825 */ /* 0x000fc800078e0208 */
[----:B------:R-:W3:Y:S01]  /*06f0*/  LDG.E R16, desc[UR18][R2.64+0x4] ;  /* 0x0000041202107981 */ /* 0x000ee2000c1e1900 */
[----:B------:R-:W-:-:S03]  /*0700*/  IMAD.WIDE R14, R15, 0x4, R10 ;  /* 0x000000040f0e7825 */ /* 0x000fc600078e020a */
[----:B------:R-:W2:Y:S04]  /*0710*/  LDG.E R19, desc[UR18][R10.64] ;  /* 0x000000120a137981 */ /* 0x000ea8000c1e1900 */
[----:B------:R-:W2:Y:S04]  /*0720*/  LDG.E R18, desc[UR18][R2.64+0x8] ;  /* 0x0000081202127981 */ /* 0x000ea8000c1e1900 */
[----:B------:R-:W5:Y:S04]  /*0730*/  LDG.E R20, desc[UR18][R2.64+0xc] ;  /* 0x00000c1202147981 */ /* 0x000f68000c1e1900 */
[----:B------:R-:W5:Y:S01]  /*0740*/  LDG.E R14, desc[UR18][R14.64] ;  /* 0x000000120e0e7981 */ /* 0x000f62000c1e1900 */
[----:B------:R-:W-:Y:S01]  /*0750*/  UIADD3 UR4, UPT, UPT, UR4, 0x4, URZ ;  /* 0x0000000404047890 */ /* 0x000fe2000fffe0ff */
[----:B----4-:R-:W-:-:S04]  /*0760*/  IMAD R5, R5, R6, R12 ;  /* 0x0000000605057224 */ /* 0x010fc800078e020c */
[----:B---3--:R-:W-:-:S04]  /*0770*/  IMAD R5, R16, R17, R5 ;  /* 0x0000001110057224 */ /* 0x008fc800078e0205 */
[----:B--2---:R-:W-:-:S04]  /*0780*/  IMAD R5, R18, R19, R5 ;  /* 0x0000001312057224 */ /* 0x004fc800078e0205 */
[----:B-----5:R-:W-:-:S07]  /*0790*/  IMAD R12, R20, R14, R5 ;  /* 0x0000000e140c7224 */ /* 0x020fce00078e0205 */
.L_x_3:
[----:B------:R-:W-:Y:S05]  /*07a0*/  BRA.U !UP1, `(.L_x_2) ;  /* 0x0000000109a87547 */ /* 0x000fea000b800000 */
[----:B------:R-:W-:Y:S01]  /*07b0*/  UISETP.NE.AND UP0, UPT, UR5, 0x1, UPT ;  /* 0x000000010500788c */ /* 0x000fe2000bf05270 */
[----:B------:R-:W-:Y:S01]  /*07c0*/  MOV R7, UR4 ;  /* 0x0000000400077c02 */ /* 0x000fe20008000f00 */
[----:B------:R-:W-:Y:S02]  /*07d0*/  ULOP3.LUT UR5, UR20, 0x1, URZ, 0xc0, !UPT ;  /* 0x0000000114057892 */ /* 0x000fe4000f8ec0ff */
[----:B------:R-:W-:Y:S02]  /*07e0*/  MOV R15, UR20 ;  /* 0x00000014000f7c02 */ /* 0x000fe40008000f00 */
[----:B------:R-:W-:Y:S01]  /*07f0*/  UISETP.NE.U32.AND UP1, UPT, UR5, 0x1, UPT ;  /* 0x000000010500788c */ /* 0x000fe2000bf25070 */
[----:B------:R-:W-:-:S04]  /*0800*/  PLOP3.LUT P1, PT, PT, PT, UP0, 0x80, 0x8 ;  /* 0x000000000008781c */ /* 0x000fc80003f2f008 */
[----:B------:R-:W1:Y:S01]  /*0810*/  @UP0 LDCU.128 UR8, c[0x0][0x380] ;  /* 0x00007000ff0807ac */ /* 0x000e620008000c00 */
[----:B------:R-:W-:Y:S01]  /*0820*/  PLOP3.LUT P0, PT, PT, PT, UP1, 0x80, 0x8 ;  /* 0x000000000008781c */ /* 0x000fe20003f0f018 */
[----:B------:R-:W2:Y:S04]  /*0830*/  @UP0 LDCU.64 UR6, c[0x0][0x380] ;  /* 0x00007000ff0607ac */ /* 0x000ea80008000a00 */
[----:B------:R-:W3:Y:S03]  /*0840*/  @!UP1 LDCU.128 UR12, c[0x0][0x380] ;  /* 0x00007000ff0c97ac */ /* 0x000ee60008000c00 */
[C---:B------:R-:W-:Y:S02]  /*0850*/  @P1 IADD3 R3, PT, PT, R13.reuse, UR4, RZ ;  /* 0x000000040d031c10 */ /* 0x040fe4000fffe0ff */
[----:B------:R-:W-:Y:S01]  /*0860*/  @P1 IADD3 R6, P2, PT, R13, UR4, RZ ;  /* 0x000000040d061c10 */ /* 0x000fe2000ff5e0ff */
[----:B------:R-:W-:Y:S01]  /*0870*/  @UP0 UIADD3 UR4, UPT, UPT, UR4, 0x2, URZ ;  /* 0x0000000204040890 */ /* 0x000fe2000fffe0ff */
[----:B-1----:R-:W-:Y:S01]  /*0880*/  MOV R11, UR9 ;  /* 0x00000009000b7c02 */ /* 0x002fe20008000f00 */
[----:B------:R-:W-:Y:S01]  /*0890*/  IMAD.U32 R10, RZ, RZ, UR8 ;  /* 0x00000008ff0a7e24 */ /* 0x000fe2000f8e00ff */
[----:B------:R-:W-:-:S02]  /*08a0*/  MOV R4, UR10 ;  /* 0x0000000a00047c02 */ /* 0x000fc40008000f00 */
[----:B------:R-:W-:Y:S01]  /*08b0*/  MOV R5, UR11 ;  /* 0x0000000b00057c02 */ /* 0x000fe20008000f00 */
[----:B------:R-:W-:-:S04]  /*08c0*/  @P1 IMAD.WIDE.U32 R10, R3, 0x4, R10 ;  /* 0x00000004030a1825 */ /* 0x000fc800078e000a */
[----:B------:R-:W-:Y:S01]  /*08d0*/  @P1 IMAD R3, R7, UR20, R0 ;  /* 0x0000001407031c24 */ /* 0x000fe2000f8e0200 */
[----:B------:R-:W-:Y:S01]  /*08e0*/  @P1 IADD3.X R7, PT, PT, RZ, RZ, RZ, P2, !PT ;  /* 0x000000ffff071210 */ /* 0x000fe200017fe4ff */
[----:B------:R-:W-:Y:S01]  /*08f0*/  IMAD.U32 R19, RZ, RZ, UR4 ;  /* 0x00000004ff137e24 */ /* 0x000fe2000f8e00ff */
[C---:B--2---:R-:W-:Y:S01]  /*0900*/  @P1 LEA R2, P2, R6.reuse, UR6, 0x2 ;  /* 0x0000000606021c11 */ /* 0x044fe2000f8410ff */
[----:B------:R-:W-:Y:S01]  /*0910*/  @P1 IMAD.WIDE R4, R3, 0x4, R4 ;  /* 0x0000000403041825 */ /* 0x000fe200078e0204 */
[----:B------:R-:W-:Y:S01]  /*0920*/  @!P0 IADD3 R17, PT, PT, R13, UR4, RZ ;  /* 0x000000040d118c10 */ /* 0x000fe2000fffe0ff */
[----:B0-----:R-:W2:Y:S01]  /*0930*/  @P1 LDG.E R11, desc[UR18][R10.64] ;  /* 0x000000120a0b1981 */ /* 0x001ea2000c1e1900 */
[----:B------:R-:W-:Y:S01]  /*0940*/  @P1 LEA.HI.X R3, R6, UR7, R7, 0x2, P2 ;  /* 0x0000000706031c11 */ /* 0x000fe200090f1407 */
[----:B------:R-:W-:Y:S01]  /*0950*/  @!P0 IMAD R19, R19, UR20, R0 ;  /* 0x0000001413138c24 */ /* 0x000fe2000f8e0200 */
[----:B---3--:R-:W-:Y:S01]  /*0960*/  MOV R6, UR12 ;  /* 0x0000000c00067c02 */ /* 0x008fe20008000f00 */
[----:B------:R-:W-:Y:S01]  /*0970*/  @P1 IMAD.WIDE R14, R15, 0x4, R4 ;  /* 0x000000040f0e1825 */ /* 0x000fe200078e0204 */
[----:B------:R-:W-:Y:S01]  /*0980*/  MOV R7, UR13 ;  /* 0x0000000d00077c02 */ /* 0x000fe20008000f00 */
[----:B------:R-:W2:Y:S01]  /*0990*/  @P1 LDG.E R4, desc[UR18][R4.64] ;  /* 0x0000001204041981 */ /* 0x000ea2000c1e1900 */
[----:B------:R-:W-:-:S02]  /*09a0*/  MOV R8, UR14 ;  /* 0x0000000e00087c02 */ /* 0x000fc40008000f00 */
[----:B------:R-:W-:Y:S01]  /*09b0*/  MOV R9, UR15 ;  /* 0x0000000f00097c02 */ /* 0x000fe20008000f00 */
[----:B------:R-:W-:Y:S01]  /*09c0*/  @!P0 IMAD.WIDE.U32 R6, R17, 0x4, R6 ;  /* 0x0000000411068825 */ /* 0x000fe200078e0006 */
[----:B------:R-:W3:Y:S03]  /*09d0*/  @P1 LDG.E R14, desc[UR18][R14.64] ;  /* 0x000000120e0e1981 */ /* 0x000ee6000c1e1900 */
[----:B------:R-:W-:Y:S01]  /*09e0*/  @!P0 IMAD.WIDE R8, R19, 0x4, R8 ;  /* 0x0000000413088825 */ /* 0x000fe200078e0208 */
[----:B------:R-:W3:Y:S04]  /*09f0*/  @P1 LDG.E R2, desc[UR18][R2.64+0x4] ;  /* 0x0000041202021981 */ /* 0x000ee8000c1e1900 */
[----:B------:R-:W4:Y:S04]  /*0a00*/  @!P0 LDG.E R7, desc[UR18][R6.64] ;  /* 0x0000001206078981 */ /* 0x000f28000c1e1900 */
[----:B------:R-:W4:Y:S01]  /*0a10*/  @!P0 LDG.E R8, desc[UR18][R8.64] ;  /* 0x0000001208088981 */ /* 0x000f22000c1e1900 */
[----:B--2---:R-:W-:-:S04]  /*0a20*/  @P1 IMAD R11, R11, R4, R12 ;  /* 0x000000040b0b1224 */ /* 0x004fc800078e020c */
[----:B---3--:R-:W-:-:S04]  /*0a30*/  @P1 IMAD R12, R2, R14, R11 ;  /* 0x0000000e020c1224 */ /* 0x008fc800078e020b */
[----:B----4-:R-:W-:-:S07]  /*0a40*/  @!P0 IMAD R12, R7, R8, R12 ;  /* 0x00000008070c8224 */ /* 0x010fce00078e020c */
.L_x_2:
[----:B------:R-:W1:Y:S01]  /*0a50*/  LDC.64 R2, c[0x0][0x390] ;  /* 0x0000e400ff027b82 */ /* 0x000e620000000a00 */
[----:B------:R-:W-:-:S05]  /*0a60*/  IADD3 R13, PT, PT, R0, R13, RZ ;  /* 0x0000000d000d7210 */ /* 0x000fca0007ffe0ff */
[----:B-1----:R-:W-:-:S05]  /*0a70*/  IMAD.WIDE R2, R13, 0x4, R2 ;  /* 0x000000040d027825 */ /* 0x002fca00078e0202 */
[----:B0-----:R-:W-:Y:S01]  /*0a80*/  STG.E desc[UR18][R2.64], R12 ;  /* 0x0000000c02007986 */ /* 0x001fe2000c101912 */
[----:B------:R-:W-:Y:S05]  /*0a90*/  EXIT ;  /* 0x000000000000794d */ /* 0x000fea0003800000 */
.L_x_4:
[----:B------:R-:W-:-:S00]  /*0aa0*/  BRA `(.L_x_4) ;  /* 0xfffffffc00fc7947 */ /* 0x000fc0000383ffff */
[----:B------:R-:W-:-:S00]  /*0ab0*/  NOP ;  /* 0x0000000000007918 */ /* 0x000fc00000000000 */
        /* <DEDUP_REMOVED lines=12> */
.L_x_5:


//--------------------- .nv.shared.reserved.0     --------------------------
	.section	.nv.shared.reserved.0,"aw",@nobits
	.weak		__nv_reservedSMEM_offset_0_alias
	.size		__nv_reservedSMEM_offset_0_alias, 0, 64
	.other		__nv_reservedSMEM_offset_0_alias,@"STO_CUDA_RESERVED_SHARED STV_DEFAULT"
__nv_reservedSMEM_offset_0_alias:
	.zero		0
	.zero		64


//--------------------- .nv.constant0._Z10matrixMultPiS_S_i --------------------------
	.section	.nv.constant0._Z10matrixMultPiS_S_i,"a",@progbits
	.sectionflags	@""
	.align	4
.nv.constant0._Z10matrixMultPiS_S_i:
	.zero		924


//--------------------- SYMBOLS --------------------------

	.type		.nv.reservedSmem.offset0,@object
	.size		.nv.reservedSmem.offset0,0x4
